//
// Generated by NVIDIA NVVM Compiler
//
// Compiler Build ID: CL-36424714
// Cuda compilation tools, release 13.0, V13.0.88
// Based on NVVM 20.0.0
//

.version 9.0
.target sm_100
.address_size 64

	// .globl	saxpy

.visible .entry saxpy(
	.param .u64 .ptr .align 1 saxpy_param_0,
	.param .u64 .ptr .align 1 saxpy_param_1,
	.param .u64 .ptr .align 1 saxpy_param_2,
	.param .f64 saxpy_param_3
)
{
	.reg .b32 	%r<5>;
	.reg .b64 	%rd<11>;
	.reg .b64 	%fd<5>;

	ld.param.u64 	%rd1, [saxpy_param_0];
	ld.param.u64 	%rd2, [saxpy_param_1];
	ld.param.u64 	%rd3, [saxpy_param_2];
	ld.param.f64 	%fd1, [saxpy_param_3];
	cvta.to.global.u64 	%rd4, %rd1;
	cvta.to.global.u64 	%rd5, %rd3;
	cvta.to.global.u64 	%rd6, %rd2;
	mov.u32 	%r1, %ctaid.x;
	mov.u32 	%r2, %ntid.x;
	mov.u32 	%r3, %tid.x;
	mad.lo.s32 	%r4, %r1, %r2, %r3;
	mul.wide.u32 	%rd7, %r4, 8;
	add.s64 	%rd8, %rd6, %rd7;
	ld.global.f64 	%fd2, [%rd8];
	add.s64 	%rd9, %rd5, %rd7;
	ld.global.f64 	%fd3, [%rd9];
	fma.rn.f64 	%fd4, %fd1, %fd2, %fd3;
	add.s64 	%rd10, %rd4, %rd7;
	st.global.f64 	[%rd10], %fd4;
	ret;

}


// ===== COMPILED SASS (sm_100) =====

	.target	sm_100

	.elftype	@"ET_EXEC"


//--------------------- .note.nv.tkinfo           --------------------------
	.section	.note.nv.tkinfo,"",@"SHT_NOTE"
	.sectionflags	@"SHF_NOTE_NV_TKINFO"
	.tkinfo
        /*0018*/ 	.word	0x00000002
        /*0030*/ 	.string	""
        /*0030*/ 	.string	"ptxas"
        /*0030*/ 	.string	"Cuda compilation tools, release 13.0, V13.0.88"
        /*0030*/ 	.string	"Build cuda_13.0.r13.0/compiler.36424714_0"
        /*0030*/ 	.string	"-arch sm_100 -m 64 "



//--------------------- .note.nv.cuinfo           --------------------------
	.section	.note.nv.cuinfo,"",@"SHT_NOTE"
	.sectionflags	@"SHF_NOTE_NV_CUINFO"
        /*0018*/ 	.short	0x0002
        /*001a*/ 	.short	0x0064
        /*001c*/ 	.short	0x0082
	.zero		2


//--------------------- .nv.info                  --------------------------
	.section	.nv.info,"",@"SHT_CUDA_INFO"
	.align	4


	//----- nvinfo : EIATTR_REGCOUNT
	.align		4
        /*0000*/ 	.byte	0x04, 0x2f
        /*0002*/ 	.short	(.L_1 - .L_0)
	.align		4
.L_0:
        /*0004*/ 	.word	index@(saxpy)
        /*0008*/ 	.word	0x0000000e


	//----- nvinfo : EIATTR_FRAME_SIZE
	.align		4
.L_1:
        /*000c*/ 	.byte	0x04, 0x11
        /*000e*/ 	.short	(.L_3 - .L_2)
	.align		4
.L_2:
        /*0010*/ 	.word	index@(saxpy)
        /*0014*/ 	.word	0x00000000


	//----- nvinfo : EIATTR_MIN_STACK_SIZE
	.align		4
.L_3:
        /*0018*/ 	.byte	0x04, 0x12
        /*001a*/ 	.short	(.L_5 - .L_4)
	.align		4
.L_4:
        /*001c*/ 	.word	index@(saxpy)
        /*0020*/ 	.word	0x00000000
.L_5:


//--------------------- .nv.compat                --------------------------
	.section	.nv.compat,"",@"SHT_CUDA_COMPAT_INFO"
	.align	4
        /*0000*/ 	.byte	0x02, 0x09, 0x00, 0x00, 0x02, 0x02, 0x01, 0x00, 0x02, 0x05, 0x05, 0x00, 0x03, 0x07, 0x01, 0x01
        /*0010*/ 	.byte	0x02, 0x03, 0x00, 0x00, 0x02, 0x06, 0x01, 0x00, 0x04, 0x0b, 0x08, 0x00, 0x01, 0x00, 0x00, 0x00
        /*0020*/ 	.byte	0x00, 0x00, 0x00, 0x00


//--------------------- .nv.info.saxpy            --------------------------
	.section	.nv.info.saxpy,"",@"SHT_CUDA_INFO"
	.sectionflags	@""
	.align	4


	//----- nvinfo : EIATTR_CUDA_API_VERSION
	.align		4
        /*0000*/ 	.byte	0x04, 0x37
        /*0002*/ 	.short	(.L_7 - .L_6)
.L_6:
        /*0004*/ 	.word	0x00000082


	//----- nvinfo : EIATTR_KPARAM_INFO
	.align		4
.L_7:
        /*0008*/ 	.byte	0x04, 0x17
        /*000a*/ 	.short	(.L_9 - .L_8)
.L_8:
        /*000c*/ 	.word	0x00000000
        /*0010*/ 	.short	0x0003
        /*0012*/ 	.short	0x0018
        /*0014*/ 	.byte	0x00, 0xf0, 0x21, 0x00


	//----- nvinfo : EIATTR_KPARAM_INFO
	.align		4
.L_9:
        /*0018*/ 	.byte	0x04, 0x17
        /*001a*/ 	.short	(.L_11 - .L_10)
.L_10:
        /*001c*/ 	.word	0x00000000
        /*0020*/ 	.short	0x0002
        /*0022*/ 	.short	0x0010
        /*0024*/ 	.byte	0x00, 0xf5, 0x21, 0x00


	//----- nvinfo : EIATTR_KPARAM_INFO
	.align		4
.L_11:
        /*0028*/ 	.byte	0x04, 0x17
        /*002a*/ 	.short	(.L_13 - .L_12)
.L_12:
        /*002c*/ 	.word	0x00000000
        /*0030*/ 	.short	0x0001
        /*0032*/ 	.short	0x0008
        /*0034*/ 	.byte	0x00, 0xf5, 0x21, 0x00


	//----- nvinfo : EIATTR_KPARAM_INFO
	.align		4
.L_13:
        /*0038*/ 	.byte	0x04, 0x17
        /*003a*/ 	.short	(.L_15 - .L_14)
.L_14:
        /*003c*/ 	.word	0x00000000
        /*0040*/ 	.short	0x0000
        /*0042*/ 	.short	0x0000
        /*0044*/ 	.byte	0x00, 0xf5, 0x21, 0x00


	//----- nvinfo : EIATTR_SPARSE_MMA_MASK
	.align		4
.L_15:
        /*0048*/ 	.byte	0x03, 0x50
        /*004a*/ 	.short	0x0000


	//----- nvinfo : EIATTR_MAXREG_COUNT
	.align		4
        /*004c*/ 	.byte	0x03, 0x1b
        /*004e*/ 	.short	0x00ff


	//----- nvinfo : EIATTR_MERCURY_ISA_VERSION
	.align		4
        /*0050*/ 	.byte	0x03, 0x5f
        /*0052*/ 	.short	0x0101


	//----- nvinfo : EIATTR_VRC_CTA_INIT_COUNT
	.align		4
        /*0054*/ 	.byte	0x02, 0x4a
	.zero		1
	.zero		1


	//----- nvinfo : EIATTR_EXIT_INSTR_OFFSETS
	.align		4
        /*0058*/ 	.byte	0x04, 0x1c
        /*005a*/ 	.short	(.L_17 - .L_16)


	//   ....[0]....
.L_16:
        /*005c*/ 	.word	0x00000110


	//----- nvinfo : EIATTR_CBANK_PARAM_SIZE
	.align		4
.L_17:
        /*0060*/ 	.byte	0x03, 0x19
        /*0062*/ 	.short	0x0020


	//----- nvinfo : EIATTR_PARAM_CBANK
	.align		4
        /*0064*/ 	.byte	0x04, 0x0a
        /*0066*/ 	.short	(.L_19 - .L_18)
	.align		4
.L_18:
        /*0068*/ 	.word	index@(.nv.constant0.saxpy)
        /*006c*/ 	.short	0x0380
        /*006e*/ 	.short	0x0020


	//----- nvinfo : EIATTR_SW_WAR
	.align		4
.L_19:
        /*0070*/ 	.byte	0x04, 0x36
        /*0072*/ 	.short	(.L_21 - .L_20)
.L_20:
        /*0074*/ 	.word	0x00000008
.L_21:


//--------------------- .nv.callgraph             --------------------------
	.section	.nv.callgraph,"",@"SHT_CUDA_CALLGRAPH"
	.align	4
	.sectionentsize	8
	.align		4
        /*0000*/ 	.word	0x00000000
	.align		4
        /*0004*/ 	.word	0xffffffff
	.align		4
        /*0008*/ 	.word	0x00000000
	.align		4
        /*000c*/ 	.word	0xfffffffe
	.align		4
        /*0010*/ 	.word	0x00000000
	.align		4
        /*0014*/ 	.word	0xfffffffd
	.align		4
        /*0018*/ 	.word	0x00000000
	.align		4
        /*001c*/ 	.word	0xfffffffc


//--------------------- .text.saxpy               --------------------------
	.section	.text.saxpy,"ax",@progbits
	.align	128
        .global         saxpy
        .type           saxpy,@function
        .size           saxpy,(.L_x_1 - saxpy)
        .other          saxpy,@"STO_CUDA_ENTRY STV_DEFAULT"
saxpy:
.text.saxpy:
[----:B------:R-:W-:Y:S01]  /*0000*/  LDC R1, c[0x0][0x37c] ;  /* 0x0000df00ff017b82 */ /* 0x000fe20000000800 */
[----:B------:R-:W0:Y:S07]  /*0010*/  S2R R0, SR_TID.X ;  /* 0x0000000000007919 */ /* 0x000e2e0000002100 */
[----:B------:R-:W0:Y:S01]  /*0020*/  S2UR UR6, SR_CTAID.X ;  /* 0x00000000000679c3 */ /* 0x000e220000002500 */
[----:B------:R-:W1:Y:S07]  /*0030*/  LDCU.64 UR4, c[0x0][0x358] ;  /* 0x00006b00ff0477ac */ /* 0x000e6e0008000a00 */
[----:B------:R-:W0:Y:S08]  /*0040*/  LDC R11, c[0x0][0x360] ;  /* 0x0000d800ff0b7b82 */ /* 0x000e300000000800 */
[----:B------:R-:W2:Y:S08]  /*0050*/  LDC.64 R2, c[0x0][0x388] ;  /* 0x0000e200ff027b82 */ /* 0x000eb00000000a00 */
[----:B------:R-:W3:Y:S01]  /*0060*/  LDC.64 R4, c[0x0][0x390] ;  /* 0x0000e400ff047b82 */ /* 0x000ee20000000a00 */
[----:B0-----:R-:W-:-:S07]  /*0070*/  IMAD R11, R11, UR6, R0 ;  /* 0x000000060b0b7c24 */ /* 0x001fce000f8e0200 */
[----:B------:R-:W0:Y:S01]  /*0080*/  LDC.64 R6, c[0x0][0x398] ;  /* 0x0000e600ff067b82 */ /* 0x000e220000000a00 */
[----:B--2---:R-:W-:-:S07]  /*0090*/  IMAD.WIDE.U32 R2, R11, 0x8, R2 ;  /* 0x000000080b027825 */ /* 0x004fce00078e0002 */
[----:B------:R-:W2:Y:S01]  /*00a0*/  LDC.64 R8, c[0x0][0x380] ;  /* 0x0000e000ff087b82 */ /* 0x000ea20000000a00 */
[----:B-1----:R-:W0:Y:S01]  /*00b0*/  LDG.E.64 R2, desc[UR4][R2.64] ;  /* 0x0000000402027981 */ /* 0x002e22000c1e1b00 */
[----:B---3--:R-:W-:-:S06]  /*00c0*/  IMAD.WIDE.U32 R4, R11, 0x8, R4 ;  /* 0x000000080b047825 */ /* 0x008fcc00078e0004 */
[----:B------:R-:W0:Y:S01]  /*00d0*/  LDG.E.64 R4, desc[UR4][R4.64] ;  /* 0x0000000404047981 */ /* 0x000e22000c1e1b00 */
[----:B--2---:R-:W-:Y:S01]  /*00e0*/  IMAD.WIDE.U32 R8, R11, 0x8, R8 ;  /* 0x000000080b087825 */ /* 0x004fe200078e0008 */
[----:B0-----:R-:W-:-:S07]  /*00f0*/  DFMA R6, R2, R6, R4 ;  /* 0x000000060206722b */ /* 0x001fce0000000004 */
[----:B------:R-:W-:Y:S01]  /*0100*/  STG.E.64 desc[UR4][R8.64], R6 ;  /* 0x0000000608007986 */ /* 0x000fe2000c101b04 */
[----:B------:R-:W-:Y:S05]  /*0110*/  EXIT ;  /* 0x000000000000794d */ /* 0x000fea0003800000 */
.L_x_0:
[----:B------:R-:W-:-:S00]  /*0120*/  BRA `(.L_x_0) ;  /* 0xfffffffc00fc7947 */ /* 0x000fc0000383ffff */
[----:B------:R-:W-:-:S00]  /*0130*/  NOP ;  /* 0x0000000000007918 */ /* 0x000fc00000000000 */
        /* <DEDUP_REMOVED lines=12> */
.L_x_1:


//--------------------- .nv.shared.reserved.0     --------------------------
	.section	.nv.shared.reserved.0,"aw",@nobits
	.weak		__nv_reservedSMEM_offset_0_alias
	.size		__nv_reservedSMEM_offset_0_alias, 0, 64
	.other		__nv_reservedSMEM_offset_0_alias,@"STO_CUDA_RESERVED_SHARED STV_DEFAULT"
__nv_reservedSMEM_offset_0_alias:
	.zero		0
	.zero		64


//--------------------- .nv.constant0.saxpy       --------------------------
	.section	.nv.constant0.saxpy,"a",@progbits
	.sectionflags	@""
	.align	4
.nv.constant0.saxpy:
	.zero		928


//--------------------- SYMBOLS --------------------------

	.type		.nv.reservedSmem.offset0,@object
	.size		.nv.reservedSmem.offset0,0x4
